//
// Generated by NVIDIA NVVM Compiler
//
// Compiler Build ID: CL-36424714
// Cuda compilation tools, release 13.0, V13.0.88
// Based on NVVM 20.0.0
//

.version 9.0
.target sm_100
.address_size 64

	// .globl	_Z16suma_kernel_cudaPiS_S_iii

.visible .entry _Z16suma_kernel_cudaPiS_S_iii(
	.param .u64 .ptr .align 1 _Z16suma_kernel_cudaPiS_S_iii_param_0,
	.param .u64 .ptr .align 1 _Z16suma_kernel_cudaPiS_S_iii_param_1,
	.param .u64 .ptr .align 1 _Z16suma_kernel_cudaPiS_S_iii_param_2,
	.param .u32 _Z16suma_kernel_cudaPiS_S_iii_param_3,
	.param .u32 _Z16suma_kernel_cudaPiS_S_iii_param_4,
	.param .u32 _Z16suma_kernel_cudaPiS_S_iii_param_5
)
{
	.reg .pred 	%p<12>;
	.reg .b32 	%r<108>;
	.reg .b64 	%rd<99>;

	ld.param.u64 	%rd5, [_Z16suma_kernel_cudaPiS_S_iii_param_0];
	ld.param.u64 	%rd6, [_Z16suma_kernel_cudaPiS_S_iii_param_1];
	ld.param.u64 	%rd7, [_Z16suma_kernel_cudaPiS_S_iii_param_2];
	ld.param.s32 	%rd8, [_Z16suma_kernel_cudaPiS_S_iii_param_3];
	ld.param.u32 	%r35, [_Z16suma_kernel_cudaPiS_S_iii_param_4];
	ld.param.u32 	%r36, [_Z16suma_kernel_cudaPiS_S_iii_param_5];
	cvta.to.global.u64 	%rd1, %rd7;
	cvta.to.global.u64 	%rd2, %rd6;
	cvta.to.global.u64 	%rd3, %rd5;
	mov.u32 	%r37, %ctaid.x;
	mov.u32 	%r38, %ntid.x;
	mov.u32 	%r39, %tid.x;
	mad.lo.s32 	%r40, %r37, %r38, %r39;
	cvt.u64.u32 	%rd4, %r40;
	setp.ge.u64 	%p1, %rd4, %rd8;
	setp.lt.s32 	%p2, %r35, 1;
	or.pred  	%p3, %p1, %p2;
	@%p3 bra 	$L__BB0_12;
	and.b32  	%r1, %r35, 7;
	setp.lt.u32 	%p4, %r35, 8;
	mov.b32 	%r106, 0;
	@%p4 bra 	$L__BB0_4;
	and.b32  	%r106, %r35, 2147483640;
	neg.s32 	%r104, %r106;
	shl.b32 	%r4, %r36, 3;
	shl.b32 	%r102, %r36, 1;
	mul.lo.s32 	%r101, %r36, 3;
	shl.b32 	%r100, %r36, 2;
	mul.lo.s32 	%r99, %r36, 5;
	mul.lo.s32 	%r98, %r36, 6;
	mul.lo.s32 	%r97, %r36, 7;
	mov.b32 	%r96, 0;
	mov.u32 	%r103, %r36;
$L__BB0_3:
	.pragma "nounroll";
	cvt.s64.s32 	%rd9, %r96;
	add.s64 	%rd10, %rd9, %rd4;
	shl.b64 	%rd11, %rd10, 2;
	add.s64 	%rd12, %rd3, %rd11;
	ld.global.u32 	%r43, [%rd12];
	add.s64 	%rd13, %rd2, %rd11;
	ld.global.u32 	%r44, [%rd13];
	add.s32 	%r45, %r44, %r43;
	add.s64 	%rd14, %rd1, %rd11;
	st.global.u32 	[%rd14], %r45;
	cvt.s64.s32 	%rd15, %r103;
	add.s64 	%rd16, %rd15, %rd4;
	shl.b64 	%rd17, %rd16, 2;
	add.s64 	%rd18, %rd3, %rd17;
	ld.global.u32 	%r46, [%rd18];
	add.s64 	%rd19, %rd2, %rd17;
	ld.global.u32 	%r47, [%rd19];
	add.s32 	%r48, %r47, %r46;
	add.s64 	%rd20, %rd1, %rd17;
	st.global.u32 	[%rd20], %r48;
	cvt.s64.s32 	%rd21, %r102;
	add.s64 	%rd22, %rd21, %rd4;
	shl.b64 	%rd23, %rd22, 2;
	add.s64 	%rd24, %rd3, %rd23;
	ld.global.u32 	%r49, [%rd24];
	add.s64 	%rd25, %rd2, %rd23;
	ld.global.u32 	%r50, [%rd25];
	add.s32 	%r51, %r50, %r49;
	add.s64 	%rd26, %rd1, %rd23;
	st.global.u32 	[%rd26], %r51;
	cvt.s64.s32 	%rd27, %r101;
	add.s64 	%rd28, %rd27, %rd4;
	shl.b64 	%rd29, %rd28, 2;
	add.s64 	%rd30, %rd3, %rd29;
	ld.global.u32 	%r52, [%rd30];
	add.s64 	%rd31, %rd2, %rd29;
	ld.global.u32 	%r53, [%rd31];
	add.s32 	%r54, %r53, %r52;
	add.s64 	%rd32, %rd1, %rd29;
	st.global.u32 	[%rd32], %r54;
	cvt.s64.s32 	%rd33, %r100;
	add.s64 	%rd34, %rd33, %rd4;
	shl.b64 	%rd35, %rd34, 2;
	add.s64 	%rd36, %rd3, %rd35;
	ld.global.u32 	%r55, [%rd36];
	add.s64 	%rd37, %rd2, %rd35;
	ld.global.u32 	%r56, [%rd37];
	add.s32 	%r57, %r56, %r55;
	add.s64 	%rd38, %rd1, %rd35;
	st.global.u32 	[%rd38], %r57;
	cvt.s64.s32 	%rd39, %r99;
	add.s64 	%rd40, %rd39, %rd4;
	shl.b64 	%rd41, %rd40, 2;
	add.s64 	%rd42, %rd3, %rd41;
	ld.global.u32 	%r58, [%rd42];
	add.s64 	%rd43, %rd2, %rd41;
	ld.global.u32 	%r59, [%rd43];
	add.s32 	%r60, %r59, %r58;
	add.s64 	%rd44, %rd1, %rd41;
	st.global.u32 	[%rd44], %r60;
	cvt.s64.s32 	%rd45, %r98;
	add.s64 	%rd46, %rd45, %rd4;
	shl.b64 	%rd47, %rd46, 2;
	add.s64 	%rd48, %rd3, %rd47;
	ld.global.u32 	%r61, [%rd48];
	add.s64 	%rd49, %rd2, %rd47;
	ld.global.u32 	%r62, [%rd49];
	add.s32 	%r63, %r62, %r61;
	add.s64 	%rd50, %rd1, %rd47;
	st.global.u32 	[%rd50], %r63;
	cvt.s64.s32 	%rd51, %r97;
	add.s64 	%rd52, %rd51, %rd4;
	shl.b64 	%rd53, %rd52, 2;
	add.s64 	%rd54, %rd3, %rd53;
	ld.global.u32 	%r64, [%rd54];
	add.s64 	%rd55, %rd2, %rd53;
	ld.global.u32 	%r65, [%rd55];
	add.s32 	%r66, %r65, %r64;
	add.s64 	%rd56, %rd1, %rd53;
	st.global.u32 	[%rd56], %r66;
	add.s32 	%r104, %r104, 8;
	add.s32 	%r103, %r103, %r4;
	add.s32 	%r102, %r102, %r4;
	add.s32 	%r101, %r101, %r4;
	add.s32 	%r100, %r100, %r4;
	add.s32 	%r99, %r99, %r4;
	add.s32 	%r98, %r98, %r4;
	add.s32 	%r97, %r97, %r4;
	add.s32 	%r96, %r96, %r4;
	setp.ne.s32 	%p5, %r104, 0;
	@%p5 bra 	$L__BB0_3;
$L__BB0_4:
	setp.eq.s32 	%p6, %r1, 0;
	@%p6 bra 	$L__BB0_12;
	and.b32  	%r30, %r35, 3;
	setp.lt.u32 	%p7, %r1, 4;
	@%p7 bra 	$L__BB0_7;
	mul.lo.s32 	%r67, %r106, %r36;
	cvt.s64.s32 	%rd57, %r67;
	add.s64 	%rd58, %rd57, %rd4;
	shl.b64 	%rd59, %rd58, 2;
	add.s64 	%rd60, %rd3, %rd59;
	ld.global.u32 	%r68, [%rd60];
	add.s64 	%rd61, %rd2, %rd59;
	ld.global.u32 	%r69, [%rd61];
	add.s32 	%r70, %r69, %r68;
	add.s64 	%rd62, %rd1, %rd59;
	st.global.u32 	[%rd62], %r70;
	add.s32 	%r71, %r67, %r36;
	cvt.s64.s32 	%rd63, %r71;
	add.s64 	%rd64, %rd63, %rd4;
	shl.b64 	%rd65, %rd64, 2;
	add.s64 	%rd66, %rd3, %rd65;
	ld.global.u32 	%r72, [%rd66];
	add.s64 	%rd67, %rd2, %rd65;
	ld.global.u32 	%r73, [%rd67];
	add.s32 	%r74, %r73, %r72;
	add.s64 	%rd68, %rd1, %rd65;
	st.global.u32 	[%rd68], %r74;
	add.s32 	%r75, %r71, %r36;
	cvt.s64.s32 	%rd69, %r75;
	add.s64 	%rd70, %rd69, %rd4;
	shl.b64 	%rd71, %rd70, 2;
	add.s64 	%rd72, %rd3, %rd71;
	ld.global.u32 	%r76, [%rd72];
	add.s64 	%rd73, %rd2, %rd71;
	ld.global.u32 	%r77, [%rd73];
	add.s32 	%r78, %r77, %r76;
	add.s64 	%rd74, %rd1, %rd71;
	st.global.u32 	[%rd74], %r78;
	add.s32 	%r79, %r75, %r36;
	cvt.s64.s32 	%rd75, %r79;
	add.s64 	%rd76, %rd75, %rd4;
	shl.b64 	%rd77, %rd76, 2;
	add.s64 	%rd78, %rd3, %rd77;
	ld.global.u32 	%r80, [%rd78];
	add.s64 	%rd79, %rd2, %rd77;
	ld.global.u32 	%r81, [%rd79];
	add.s32 	%r82, %r81, %r80;
	add.s64 	%rd80, %rd1, %rd77;
	st.global.u32 	[%rd80], %r82;
	add.s32 	%r106, %r106, 4;
$L__BB0_7:
	setp.eq.s32 	%p8, %r30, 0;
	@%p8 bra 	$L__BB0_12;
	setp.eq.s32 	%p9, %r30, 1;
	@%p9 bra 	$L__BB0_10;
	mul.lo.s32 	%r83, %r106, %r36;
	cvt.s64.s32 	%rd81, %r83;
	add.s64 	%rd82, %rd81, %rd4;
	shl.b64 	%rd83, %rd82, 2;
	add.s64 	%rd84, %rd3, %rd83;
	ld.global.u32 	%r84, [%rd84];
	add.s64 	%rd85, %rd2, %rd83;
	ld.global.u32 	%r85, [%rd85];
	add.s32 	%r86, %r85, %r84;
	add.s64 	%rd86, %rd1, %rd83;
	st.global.u32 	[%rd86], %r86;
	add.s32 	%r87, %r83, %r36;
	cvt.s64.s32 	%rd87, %r87;
	add.s64 	%rd88, %rd87, %rd4;
	shl.b64 	%rd89, %rd88, 2;
	add.s64 	%rd90, %rd3, %rd89;
	ld.global.u32 	%r88, [%rd90];
	add.s64 	%rd91, %rd2, %rd89;
	ld.global.u32 	%r89, [%rd91];
	add.s32 	%r90, %r89, %r88;
	add.s64 	%rd92, %rd1, %rd89;
	st.global.u32 	[%rd92], %r90;
	add.s32 	%r106, %r106, 2;
$L__BB0_10:
	and.b32  	%r91, %r35, 1;
	setp.eq.b32 	%p10, %r91, 1;
	not.pred 	%p11, %p10;
	@%p11 bra 	$L__BB0_12;
	mul.lo.s32 	%r92, %r106, %r36;
	cvt.s64.s32 	%rd93, %r92;
	add.s64 	%rd94, %rd93, %rd4;
	shl.b64 	%rd95, %rd94, 2;
	add.s64 	%rd96, %rd3, %rd95;
	ld.global.u32 	%r93, [%rd96];
	add.s64 	%rd97, %rd2, %rd95;
	ld.global.u32 	%r94, [%rd97];
	add.s32 	%r95, %r94, %r93;
	add.s64 	%rd98, %rd1, %rd95;
	st.global.u32 	[%rd98], %r95;
$L__BB0_12:
	ret;

}


// ===== COMPILED SASS (sm_100) =====

	.target	sm_100

	.elftype	@"ET_EXEC"


//--------------------- .note.nv.tkinfo           --------------------------
	.section	.note.nv.tkinfo,"",@"SHT_NOTE"
	.sectionflags	@"SHF_NOTE_NV_TKINFO"
	.tkinfo
        /*0018*/ 	.word	0x00000002
        /*0030*/ 	.string	""
        /*0030*/ 	.string	"ptxas"
        /*0030*/ 	.string	"Cuda compilation tools, release 13.0, V13.0.88"
        /*0030*/ 	.string	"Build cuda_13.0.r13.0/compiler.36424714_0"
        /*0030*/ 	.string	"-arch sm_100 -m 64 "



//--------------------- .note.nv.cuinfo           --------------------------
	.section	.note.nv.cuinfo,"",@"SHT_NOTE"
	.sectionflags	@"SHF_NOTE_NV_CUINFO"
        /*0018*/ 	.short	0x0002
        /*001a*/ 	.short	0x0064
        /*001c*/ 	.short	0x0082
	.zero		2


//--------------------- .nv.info                  --------------------------
	.section	.nv.info,"",@"SHT_CUDA_INFO"
	.align	4


	//----- nvinfo : EIATTR_REGCOUNT
	.align		4
        /*0000*/ 	.byte	0x04, 0x2f
        /*0002*/ 	.short	(.L_1 - .L_0)
	.align		4
.L_0:
        /*0004*/ 	.word	index@(_Z16suma_kernel_cudaPiS_S_iii)
        /*0008*/ 	.word	0x00000020


	//----- nvinfo : EIATTR_FRAME_SIZE
	.align		4
.L_1:
        /*000c*/ 	.byte	0x04, 0x11
        /*000e*/ 	.short	(.L_3 - .L_2)
	.align		4
.L_2:
        /*0010*/ 	.word	index@(_Z16suma_kernel_cudaPiS_S_iii)
        /*0014*/ 	.word	0x00000000


	//----- nvinfo : EIATTR_MIN_STACK_SIZE
	.align		4
.L_3:
        /*0018*/ 	.byte	0x04, 0x12
        /*001a*/ 	.short	(.L_5 - .L_4)
	.align		4
.L_4:
        /*001c*/ 	.word	index@(_Z16suma_kernel_cudaPiS_S_iii)
        /*0020*/ 	.word	0x00000000
.L_5:


//--------------------- .nv.compat                --------------------------
	.section	.nv.compat,"",@"SHT_CUDA_COMPAT_INFO"
	.align	4
        /*0000*/ 	.byte	0x02, 0x09, 0x00, 0x00, 0x02, 0x02, 0x01, 0x00, 0x02, 0x05, 0x05, 0x00, 0x03, 0x07, 0x01, 0x01
        /*0010*/ 	.byte	0x02, 0x03, 0x00, 0x00, 0x02, 0x06, 0x01, 0x00, 0x04, 0x0b, 0x08, 0x00, 0x09, 0x00, 0x00, 0x00
        /*0020*/ 	.byte	0x00, 0x00, 0x00, 0x00


//--------------------- .nv.info._Z16suma_kernel_cudaPiS_S_iii --------------------------
	.section	.nv.info._Z16suma_kernel_cudaPiS_S_iii,"",@"SHT_CUDA_INFO"
	.sectionflags	@""
	.align	4


	//----- nvinfo : EIATTR_CUDA_API_VERSION
	.align		4
        /*0000*/ 	.byte	0x04, 0x37
        /*0002*/ 	.short	(.L_7 - .L_6)
.L_6:
        /*0004*/ 	.word	0x00000082


	//----- nvinfo : EIATTR_KPARAM_INFO
	.align		4
.L_7:
        /*0008*/ 	.byte	0x04, 0x17
        /*000a*/ 	.short	(.L_9 - .L_8)
.L_8:
        /*000c*/ 	.word	0x00000000
        /*0010*/ 	.short	0x0005
        /*0012*/ 	.short	0x0020
        /*0014*/ 	.byte	0x00, 0xf0, 0x11, 0x00


	//----- nvinfo : EIATTR_KPARAM_INFO
	.align		4
.L_9:
        /*0018*/ 	.byte	0x04, 0x17
        /*001a*/ 	.short	(.L_11 - .L_10)
.L_10:
        /*001c*/ 	.word	0x00000000
        /*0020*/ 	.short	0x0004
        /*0022*/ 	.short	0x001c
        /*0024*/ 	.byte	0x00, 0xf0, 0x11, 0x00


	//----- nvinfo : EIATTR_KPARAM_INFO
	.align		4
.L_11:
        /*0028*/ 	.byte	0x04, 0x17
        /*002a*/ 	.short	(.L_13 - .L_12)
.L_12:
        /*002c*/ 	.word	0x00000000
        /*0030*/ 	.short	0x0003
        /*0032*/ 	.short	0x0018
        /*0034*/ 	.byte	0x00, 0xf0, 0x11, 0x00


	//----- nvinfo : EIATTR_KPARAM_INFO
	.align		4
.L_13:
        /*0038*/ 	.byte	0x04, 0x17
        /*003a*/ 	.short	(.L_15 - .L_14)
.L_14:
        /*003c*/ 	.word	0x00000000
        /*0040*/ 	.short	0x0002
        /*0042*/ 	.short	0x0010
        /*0044*/ 	.byte	0x00, 0xf5, 0x21, 0x00


	//----- nvinfo : EIATTR_KPARAM_INFO
	.align		4
.L_15:
        /*0048*/ 	.byte	0x04, 0x17
        /*004a*/ 	.short	(.L_17 - .L_16)
.L_16:
        /*004c*/ 	.word	0x00000000
        /*0050*/ 	.short	0x0001
        /*0052*/ 	.short	0x0008
        /*0054*/ 	.byte	0x00, 0xf5, 0x21, 0x00


	//----- nvinfo : EIATTR_KPARAM_INFO
	.align		4
.L_17:
        /*0058*/ 	.byte	0x04, 0x17
        /*005a*/ 	.short	(.L_19 - .L_18)
.L_18:
        /*005c*/ 	.word	0x00000000
        /*0060*/ 	.short	0x0000
        /*0062*/ 	.short	0x0000
        /*0064*/ 	.byte	0x00, 0xf5, 0x21, 0x00


	//----- nvinfo : EIATTR_SPARSE_MMA_MASK
	.align		4
.L_19:
        /*0068*/ 	.byte	0x03, 0x50
        /*006a*/ 	.short	0x0000


	//----- nvinfo : EIATTR_MAXREG_COUNT
	.align		4
        /*006c*/ 	.byte	0x03, 0x1b
        /*006e*/ 	.short	0x00ff


	//----- nvinfo : EIATTR_MERCURY_ISA_VERSION
	.align		4
        /*0070*/ 	.byte	0x03, 0x5f
        /*0072*/ 	.short	0x0101


	//----- nvinfo : EIATTR_VRC_CTA_INIT_COUNT
	.align		4
        /*0074*/ 	.byte	0x02, 0x4a
	.zero		1
	.zero		1


	//----- nvinfo : EIATTR_EXIT_INSTR_OFFSETS
	.align		4
        /*0078*/ 	.byte	0x04, 0x1c
        /*007a*/ 	.short	(.L_21 - .L_20)


	//   ....[0]....
.L_20:
        /*007c*/ 	.word	0x000000a0


	//   ....[1]....
        /*0080*/ 	.word	0x00000990


	//   ....[2]....
        /*0084*/ 	.word	0x00000de0


	//   ....[3]....
        /*0088*/ 	.word	0x00001050


	//   ....[4]....
        /*008c*/ 	.word	0x00001180


	//----- nvinfo : EIATTR_CBANK_PARAM_SIZE
	.align		4
.L_21:
        /*0090*/ 	.byte	0x03, 0x19
        /*0092*/ 	.short	0x0024


	//----- nvinfo : EIATTR_PARAM_CBANK
	.align		4
        /*0094*/ 	.byte	0x04, 0x0a
        /*0096*/ 	.short	(.L_23 - .L_22)
	.align		4
.L_22:
        /*0098*/ 	.word	index@(.nv.constant0._Z16suma_kernel_cudaPiS_S_iii)
        /*009c*/ 	.short	0x0380
        /*009e*/ 	.short	0x0024


	//----- nvinfo : EIATTR_SW_WAR
	.align		4
.L_23:
        /*00a0*/ 	.byte	0x04, 0x36
        /*00a2*/ 	.short	(.L_25 - .L_24)
.L_24:
        /*00a4*/ 	.word	0x00000008
.L_25:


//--------------------- .nv.callgraph             --------------------------
	.section	.nv.callgraph,"",@"SHT_CUDA_CALLGRAPH"
	.align	4
	.sectionentsize	8
	.align		4
        /*0000*/ 	.word	0x00000000
	.align		4
        /*0004*/ 	.word	0xffffffff
	.align		4
        /*0008*/ 	.word	0x00000000
	.align		4
        /*000c*/ 	.word	0xfffffffe
	.align		4
        /*0010*/ 	.word	0x00000000
	.align		4
        /*0014*/ 	.word	0xfffffffd
	.align		4
        /*0018*/ 	.word	0x00000000
	.align		4
        /*001c*/ 	.word	0xfffffffc


//--------------------- .text._Z16suma_kernel_cudaPiS_S_iii --------------------------
	.section	.text._Z16suma_kernel_cudaPiS_S_iii,"ax",@progbits
	.align	128
        .global         _Z16suma_kernel_cudaPiS_S_iii
        .type           _Z16suma_kernel_cudaPiS_S_iii,@function
        .size           _Z16suma_kernel_cudaPiS_S_iii,(.L_x_5 - _Z16suma_kernel_cudaPiS_S_iii)
        .other          _Z16suma_kernel_cudaPiS_S_iii,@"STO_CUDA_ENTRY STV_DEFAULT"
_Z16suma_kernel_cudaPiS_S_iii:
.text._Z16suma_kernel_cudaPiS_S_iii:
[----:B------:R-:W-:Y:S01]  /*0000*/  LDC R1, c[0x0][0x37c] ;  /* 0x0000df00ff017b82 */ /* 0x000fe20000000800 */
[----:B------:R-:W0:Y:S07]  /*0010*/  S2R R0, SR_TID.X ;  /* 0x0000000000007919 */ /* 0x000e2e0000002100 */
[----:B------:R-:W0:Y:S08]  /*0020*/  S2UR UR4, SR_CTAID.X ;  /* 0x00000000000479c3 */ /* 0x000e300000002500 */
[----:B------:R-:W0:Y:S08]  /*0030*/  LDC R3, c[0x0][0x360] ;  /* 0x0000d800ff037b82 */ /* 0x000e300000000800 */
[----:B------:R-:W1:Y:S01]  /*0040*/  LDC.64 R4, c[0x0][0x398] ;  /* 0x0000e600ff047b82 */ /* 0x000e620000000a00 */
[----:B0-----:R-:W-:Y:S01]  /*0050*/  IMAD R3, R3, UR4, R0 ;  /* 0x0000000403037c24 */ /* 0x001fe2000f8e0200 */
[----:B-1----:R-:W-:-:S02]  /*0060*/  ISETP.GE.AND P0, PT, R5, 0x1, PT ;  /* 0x000000010500780c */ /* 0x002fc40003f06270 */
[----:B------:R-:W-:Y:S02]  /*0070*/  SHF.R.S32.HI R0, RZ, 0x1f, R4 ;  /* 0x0000001fff007819 */ /* 0x000fe40000011404 */
[----:B------:R-:W-:-:S04]  /*0080*/  ISETP.GE.U32.AND P1, PT, R3, R4, PT ;  /* 0x000000040300720c */ /* 0x000fc80003f26070 */
[----:B------:R-:W-:-:S13]  /*0090*/  ISETP.GE.U32.OR.EX P0, PT, RZ, R0, !P0, P1 ;  /* 0x00000000ff00720c */ /* 0x000fda0004706510 */
[----:B------:R-:W-:Y:S05]  /*00a0*/  @P0 EXIT ;  /* 0x000000000000094d */ /* 0x000fea0003800000 */
[C---:B------:R-:W-:Y:S01]  /*00b0*/  ISETP.GE.U32.AND P1, PT, R5.reuse, 0x8, PT ;  /* 0x000000080500780c */ /* 0x040fe20003f26070 */
[----:B------:R-:W0:Y:S01]  /*00c0*/  LDCU.64 UR4, c[0x0][0x358] ;  /* 0x00006b00ff0477ac */ /* 0x000e220008000a00 */
[----:B------:R-:W-:Y:S01]  /*00d0*/  LOP3.LUT R0, R5, 0x7, RZ, 0xc0, !PT ;  /* 0x0000000705007812 */ /* 0x000fe200078ec0ff */
[----:B------:R-:W-:-:S03]  /*00e0*/  IMAD.MOV.U32 R2, RZ, RZ, RZ ;  /* 0x000000ffff027224 */ /* 0x000fc600078e00ff */
[----:B------:R-:W-:-:S07]  /*00f0*/  ISETP.NE.AND P0, PT, R0, RZ, PT ;  /* 0x000000ff0000720c */ /* 0x000fce0003f05270 */
[----:B------:R-:W-:Y:S06]  /*0100*/  @!P1 BRA `(.L_x_0) ;  /* 0x0000000800209947 */ /* 0x000fec0003800000 */
[----:B------:R-:W1:Y:S01]  /*0110*/  LDC R4, c[0x0][0x3a0] ;  /* 0x0000e800ff047b82 */ /* 0x000e620000000800 */
[----:B------:R-:W-:Y:S01]  /*0120*/  LOP3.LUT R2, R5, 0x7ffffff8, RZ, 0xc0, !PT ;  /* 0x7ffffff805027812 */ /* 0x000fe200078ec0ff */
[----:B------:R-:W-:Y:S01]  /*0130*/  IMAD.MOV.U32 R8, RZ, RZ, RZ ;  /* 0x000000ffff087224 */ /* 0x000fe200078e00ff */
[----:B------:R-:W2:Y:S03]  /*0140*/  LDCU.64 UR6, c[0x0][0x390] ;  /* 0x00007200ff0677ac */ /* 0x000ea60008000a00 */
[----:B------:R-:W-:Y:S01]  /*0150*/  IMAD.MOV R26, RZ, RZ, -R2 ;  /* 0x000000ffff1a7224 */ /* 0x000fe200078e0a02 */
[----:B------:R-:W3:Y:S01]  /*0160*/  LDCU.128 UR8, c[0x0][0x380] ;  /* 0x00007000ff0877ac */ /* 0x000ee20008000c00 */
[----:B------:R-:W4:Y:S01]  /*0170*/  LDC R7, c[0x0][0x3a0] ;  /* 0x0000e800ff077b82 */ /* 0x000f220000000800 */
[C---:B-1----:R-:W-:Y:S02]  /*0180*/  IMAD.SHL.U32 R6, R4.reuse, 0x2, RZ ;  /* 0x0000000204067824 */ /* 0x042fe400078e00ff */
[----:B------:R-:W-:-:S02]  /*0190*/  IMAD R9, R4, 0x3, RZ ;  /* 0x0000000304097824 */ /* 0x000fc400078e02ff */
[C---:B------:R-:W-:Y:S02]  /*01a0*/  IMAD.SHL.U32 R10, R4.reuse, 0x4, RZ ;  /* 0x00000004040a7824 */ /* 0x040fe400078e00ff */
[C---:B------:R-:W-:Y:S02]  /*01b0*/  IMAD R11, R4.reuse, 0x5, RZ ;  /* 0x00000005040b7824 */ /* 0x040fe400078e02ff */
[C---:B------:R-:W-:Y:S02]  /*01c0*/  IMAD R24, R4.reuse, 0x6, RZ ;  /* 0x0000000604187824 */ /* 0x040fe400078e02ff */
[----:B--234-:R-:W-:-:S07]  /*01d0*/  IMAD R25, R4, 0x7, RZ ;  /* 0x0000000704197824 */ /* 0x01cfce00078e02ff */
.L_x_1:
[----:B-1----:R-:W-:-:S04]  /*01e0*/  IADD3 R19, P1, PT, R3, R8, RZ ;  /* 0x0000000803137210 */ /* 0x002fc80007f3e0ff */
[----:B------:R-:W-:Y:S01]  /*01f0*/  LEA.HI.X.SX32 R12, R8, RZ, 0x1, P1 ;  /* 0x000000ff080c7211 */ /* 0x000fe200008f0eff */
[----:B------:R-:W-:-:S03]  /*0200*/  IMAD.SHL.U32 R22, R19, 0x4, RZ ;  /* 0x0000000413167824 */ /* 0x000fc600078e00ff */
[----:B------:R-:W-:Y:S02]  /*0210*/  SHF.L.U64.HI R19, R19, 0x2, R12 ;  /* 0x0000000213137819 */ /* 0x000fe4000001020c */
[C---:B------:R-:W-:Y:S02]  /*0220*/  IADD3 R12, P2, PT, R22.reuse, UR10, RZ ;  /* 0x0000000a160c7c10 */ /* 0x040fe4000ff5e0ff */
[----:B------:R-:W-:Y:S02]  /*0230*/  IADD3 R14, P1, PT, R22, UR8, RZ ;  /* 0x00000008160e7c10 */ /* 0x000fe4000ff3e0ff */
[C---:B------:R-:W-:Y:S02]  /*0240*/  IADD3.X R13, PT, PT, R19.reuse, UR11, RZ, P2, !PT ;  /* 0x0000000b130d7c10 */ /* 0x040fe400097fe4ff */
[----:B------:R-:W-:-:S04]  /*0250*/  IADD3.X R15, PT, PT, R19, UR9, RZ, P1, !PT ;  /* 0x00000009130f7c10 */ /* 0x000fc80008ffe4ff */
[----:B0-----:R-:W2:Y:S04]  /*0260*/  LDG.E R13, desc[UR4][R12.64] ;  /* 0x000000040c0d7981 */ /* 0x001ea8000c1e1900 */
[----:B------:R-:W2:Y:S01]  /*0270*/  LDG.E R14, desc[UR4][R14.64] ;  /* 0x000000040e0e7981 */ /* 0x000ea2000c1e1900 */
[----:B------:R-:W-:-:S04]  /*0280*/  IADD3 R17, P1, PT, R3, R7, RZ ;  /* 0x0000000703117210 */ /* 0x000fc80007f3e0ff */
[----:B------:R-:W-:Y:S01]  /*0290*/  LEA.HI.X.SX32 R18, R7, RZ, 0x1, P1 ;  /* 0x000000ff07127211 */ /* 0x000fe200008f0eff */
[C---:B------:R-:W-:Y:S01]  /*02a0*/  IMAD.SHL.U32 R16, R17.reuse, 0x4, RZ ;  /* 0x0000000411107824 */ /* 0x040fe200078e00ff */
[----:B------:R-:W-:Y:S02]  /*02b0*/  IADD3 R22, P1, PT, R22, UR6, RZ ;  /* 0x0000000616167c10 */ /* 0x000fe4000ff3e0ff */
[----:B------:R-:W-:Y:S02]  /*02c0*/  SHF.L.U64.HI R17, R17, 0x2, R18 ;  /* 0x0000000211117819 */ /* 0x000fe40000010212 */
[C---:B------:R-:W-:Y:S02]  /*02d0*/  IADD3 R18, P3, PT, R16.reuse, UR10, RZ ;  /* 0x0000000a10127c10 */ /* 0x040fe4000ff7e0ff */
[----:B------:R-:W-:Y:S02]  /*02e0*/  IADD3 R20, P2, PT, R16, UR8, RZ ;  /* 0x0000000810147c10 */ /* 0x000fe4000ff5e0ff */
[----:B------:R-:W-:-:S02]  /*02f0*/  IADD3.X R23, PT, PT, R19, UR7, RZ, P1, !PT ;  /* 0x0000000713177c10 */ /* 0x000fc40008ffe4ff */
[C---:B------:R-:W-:Y:S02]  /*0300*/  IADD3.X R19, PT, PT, R17.reuse, UR11, RZ, P3, !PT ;  /* 0x0000000b11137c10 */ /* 0x040fe40009ffe4ff */
[----:B------:R-:W-:Y:S01]  /*0310*/  IADD3.X R21, PT, PT, R17, UR9, RZ, P2, !PT ;  /* 0x0000000911157c10 */ /* 0x000fe200097fe4ff */
[----:B--2---:R-:W-:-:S05]  /*0320*/  IMAD.IADD R28, R14, 0x1, R13 ;  /* 0x000000010e1c7824 */ /* 0x004fca00078e020d */
[----:B------:R0:W-:Y:S04]  /*0330*/  STG.E desc[UR4][R22.64], R28 ;  /* 0x0000001c16007986 */ /* 0x0001e8000c101904 */
[----:B------:R-:W2:Y:S04]  /*0340*/  LDG.E R20, desc[UR4][R20.64] ;  /* 0x0000000414147981 */ /* 0x000ea8000c1e1900 */
        /* <DEDUP_REMOVED lines=14> */
[----:B------:R3:W2:Y:S01]  /*0430*/  LDG.E R13, desc[UR4][R12.64] ;  /* 0x000000040c0d7981 */ /* 0x0006a2000c1e1900 */
[----:B0-----:R-:W-:-:S04]  /*0440*/  IADD3 R28, P1, PT, R3, R9, RZ ;  /* 0x00000009031c7210 */ /* 0x001fc80007f3e0ff */
[----:B------:R-:W-:Y:S01]  /*0450*/  LEA.HI.X.SX32 R21, R9, RZ, 0x1, P1 ;  /* 0x000000ff09157211 */ /* 0x000fe200008f0eff */
[----:B---3--:R-:W-:-:S03]  /*0460*/  IMAD.SHL.U32 R12, R28, 0x4, RZ ;  /* 0x000000041c0c7824 */ /* 0x008fc600078e00ff */
[----:B------:R-:W-:Y:S02]  /*0470*/  SHF.L.U64.HI R28, R28, 0x2, R21 ;  /* 0x000000021c1c7819 */ /* 0x000fe40000010215 */
[----:B------:R-:W-:Y:S02]  /*0480*/  IADD3 R22, P1, PT, R29, UR6, RZ ;  /* 0x000000061d167c10 */ /* 0x000fe4000ff3e0ff */
[C---:B------:R-:W-:Y:S02]  /*0490*/  IADD3 R18, P3, PT, R12.reuse, UR10, RZ ;  /* 0x0000000a0c127c10 */ /* 0x040fe4000ff7e0ff */
[----:B------:R-:W-:Y:S02]  /*04a0*/  IADD3 R20, P2, PT, R12, UR8, RZ ;  /* 0x000000080c147c10 */ /* 0x000fe4000ff5e0ff */
[----:B------:R-:W-:Y:S02]  /*04b0*/  IADD3.X R23, PT, PT, R27, UR7, RZ, P1, !PT ;  /* 0x000000071b177c10 */ /* 0x000fe40008ffe4ff */
[----:B-1----:R-:W-:-:S02]  /*04c0*/  IADD3.X R19, PT, PT, R28, UR11, RZ, P3, !PT ;  /* 0x0000000b1c137c10 */ /* 0x002fc40009ffe4ff */
        /* <DEDUP_REMOVED lines=13> */
[C---:B0-----:R-:W-:Y:S02]  /*05a0*/  IADD3.X R13, PT, PT, R27.reuse, UR11, RZ, P3, !PT ;  /* 0x0000000b1b0d7c10 */ /* 0x041fe40009ffe4ff */
[----:B------:R-:W-:Y:S01]  /*05b0*/  IADD3.X R15, PT, PT, R27, UR9, RZ, P2, !PT ;  /* 0x000000091b0f7c10 */ /* 0x000fe200097fe4ff */
[----:B--2---:R-:W-:-:S05]  /*05c0*/  IMAD.IADD R19, R20, 0x1, R19 ;  /* 0x0000000114137824 */ /* 0x004fca00078e0213 */
[----:B------:R0:W-:Y:S04]  /*05d0*/  STG.E desc[UR4][R16.64], R19 ;  /* 0x0000001310007986 */ /* 0x0001e8000c101904 */
[----:B------:R-:W2:Y:S04]  /*05e0*/  LDG.E R14, desc[UR4][R14.64] ;  /* 0x000000040e0e7981 */ /* 0x000ea8000c1e1900 */
[----:B------:R1:W2:Y:S01]  /*05f0*/  LDG.E R13, desc[UR4][R12.64] ;  /* 0x000000040c0d7981 */ /* 0x0002a2000c1e1900 */
[----:B------:R-:W-:-:S04]  /*0600*/  IADD3 R28, P1, PT, R3, R11, RZ ;  /* 0x0000000b031c7210 */ /* 0x000fc80007f3e0ff */
[----:B------:R-:W-:Y:S01]  /*0610*/  LEA.HI.X.SX32 R21, R11, RZ, 0x1, P1 ;  /* 0x000000ff0b157211 */ /* 0x000fe200008f0eff */
[----:B-1----:R-:W-:-:S03]  /*0620*/  IMAD.SHL.U32 R12, R28, 0x4, RZ ;  /* 0x000000041c0c7824 */ /* 0x002fc600078e00ff */
[----:B------:R-:W-:Y:S02]  /*0630*/  SHF.L.U64.HI R28, R28, 0x2, R21 ;  /* 0x000000021c1c7819 */ /* 0x000fe40000010215 */
[----:B------:R-:W-:Y:S02]  /*0640*/  IADD3 R22, P1, PT, R29, UR6, RZ ;  /* 0x000000061d167c10 */ /* 0x000fe4000ff3e0ff */
[C---:B------:R-:W-:Y:S02]  /*0650*/  IADD3 R18, P3, PT, R12.reuse, UR10, RZ ;  /* 0x0000000a0c127c10 */ /* 0x040fe4000ff7e0ff */
[----:B------:R-:W-:Y:S02]  /*0660*/  IADD3 R20, P2, PT, R12, UR8, RZ ;  /* 0x000000080c147c10 */ /* 0x000fe4000ff5e0ff */
[----:B------:R-:W-:Y:S02]  /*0670*/  IADD3.X R23, PT, PT, R27, UR7, RZ, P1, !PT ;  /* 0x000000071b177c10 */ /* 0x000fe40008ffe4ff */
[----:B0-----:R-:W-:-:S02]  /*0680*/  IADD3.X R19, PT, PT, R28, UR11, RZ, P3, !PT ;  /* 0x0000000b1c137c10 */ /* 0x001fc40009ffe4ff */
        /* <DEDUP_REMOVED lines=17> */
[----:B------:R1:W2:Y:S04]  /*07a0*/  LDG.E R15, desc[UR4][R14.64] ;  /* 0x000000040e0f7981 */ /* 0x0002a8000c1e1900 */
[----:B------:R-:W2:Y:S01]  /*07b0*/  LDG.E R16, desc[UR4][R16.64] ;  /* 0x0000000410107981 */ /* 0x000ea2000c1e1900 */
[----:B------:R-:W-:-:S04]  /*07c0*/  IADD3 R28, P1, PT, R3, R25, RZ ;  /* 0x00000019031c7210 */ /* 0x000fc80007f3e0ff */
[----:B------:R-:W-:Y:S01]  /*07d0*/  LEA.HI.X.SX32 R19, R25, RZ, 0x1, P1 ;  /* 0x000000ff19137211 */ /* 0x000fe200008f0eff */
[C---:B-1----:R-:W-:Y:S01]  /*07e0*/  IMAD.SHL.U32 R14, R28.reuse, 0x4, RZ ;  /* 0x000000041c0e7824 */ /* 0x042fe200078e00ff */
[----:B------:R-:W-:Y:S02]  /*07f0*/  IADD3 R18, P1, PT, R29, UR6, RZ ;  /* 0x000000061d127c10 */ /* 0x000fe4000ff3e0ff */
[----:B------:R-:W-:Y:S02]  /*0800*/  SHF.L.U64.HI R28, R28, 0x2, R19 ;  /* 0x000000021c1c7819 */ /* 0x000fe40000010213 */
[C---:B------:R-:W-:Y:S02]  /*0810*/  IADD3 R22, P3, PT, R14.reuse, UR10, RZ ;  /* 0x0000000a0e167c10 */ /* 0x040fe4000ff7e0ff */
[----:B------:R-:W-:Y:S02]  /*0820*/  IADD3 R20, P2, PT, R14, UR8, RZ ;  /* 0x000000080e147c10 */ /* 0x000fe4000ff5e0ff */
[----:B------:R-:W-:-:S02]  /*0830*/  IADD3.X R19, PT, PT, R27, UR7, RZ, P1, !PT ;  /* 0x000000071b137c10 */ /* 0x000fc40008ffe4ff */
[C---:B------:R-:W-:Y:S02]  /*0840*/  IADD3.X R23, PT, PT, R28.reuse, UR11, RZ, P3, !PT ;  /* 0x0000000b1c177c10 */ /* 0x040fe40009ffe4ff */
[----:B0-----:R-:W-:Y:S01]  /*0850*/  IADD3.X R21, PT, PT, R28, UR9, RZ, P2, !PT ;  /* 0x000000091c157c10 */ /* 0x001fe200097fe4ff */
[----:B--2---:R-:W-:-:S05]  /*0860*/  IMAD.IADD R15, R15, 0x1, R16 ;  /* 0x000000010f0f7824 */ /* 0x004fca00078e0210 */
[----:B------:R1:W-:Y:S04]  /*0870*/  STG.E desc[UR4][R18.64], R15 ;  /* 0x0000000f12007986 */ /* 0x0003e8000c101904 */
[----:B------:R-:W2:Y:S04]  /*0880*/  LDG.E R20, desc[UR4][R20.64] ;  /* 0x0000000414147981 */ /* 0x000ea8000c1e1900 */
[----:B------:R-:W2:Y:S01]  /*0890*/  LDG.E R23, desc[UR4][R22.64] ;  /* 0x0000000416177981 */ /* 0x000ea2000c1e1900 */
[----:B------:R-:W-:Y:S01]  /*08a0*/  IADD3 R12, P1, PT, R14, UR6, RZ ;  /* 0x000000060e0c7c10 */ /* 0x000fe2000ff3e0ff */
[----:B------:R-:W-:-:S03]  /*08b0*/  VIADD R26, R26, 0x8 ;  /* 0x000000081a1a7836 */ /* 0x000fc60000000000 */
[----:B------:R-:W-:Y:S02]  /*08c0*/  IADD3.X R13, PT, PT, R28, UR7, RZ, P1, !PT ;  /* 0x000000071c0d7c10 */ /* 0x000fe40008ffe4ff */
[----:B------:R-:W-:Y:S01]  /*08d0*/  ISETP.NE.AND P1, PT, R26, RZ, PT ;  /* 0x000000ff1a00720c */ /* 0x000fe20003f25270 */
[C---:B------:R-:W-:Y:S02]  /*08e0*/  IMAD R8, R4.reuse, 0x8, R8 ;  /* 0x0000000804087824 */ /* 0x040fe400078e0208 */
[C---:B------:R-:W-:Y:S02]  /*08f0*/  IMAD R7, R4.reuse, 0x8, R7 ;  /* 0x0000000804077824 */ /* 0x040fe400078e0207 */
[C---:B------:R-:W-:Y:S02]  /*0900*/  IMAD R6, R4.reuse, 0x8, R6 ;  /* 0x0000000804067824 */ /* 0x040fe400078e0206 */
[C---:B------:R-:W-:Y:S02]  /*0910*/  IMAD R9, R4.reuse, 0x8, R9 ;  /* 0x0000000804097824 */ /* 0x040fe400078e0209 */
[----:B------:R-:W-:-:S02]  /*0920*/  IMAD R10, R4, 0x8, R10 ;  /* 0x00000008040a7824 */ /* 0x000fc400078e020a */
[C---:B------:R-:W-:Y:S02]  /*0930*/  IMAD R11, R4.reuse, 0x8, R11 ;  /* 0x00000008040b7824 */ /* 0x040fe400078e020b */
[C---:B------:R-:W-:Y:S02]  /*0940*/  IMAD R24, R4.reuse, 0x8, R24 ;  /* 0x0000000804187824 */ /* 0x040fe400078e0218 */
[----:B------:R-:W-:Y:S02]  /*0950*/  IMAD R25, R4, 0x8, R25 ;  /* 0x0000000804197824 */ /* 0x000fe400078e0219 */
[----:B--2---:R-:W-:-:S05]  /*0960*/  IMAD.IADD R17, R20, 0x1, R23 ;  /* 0x0000000114117824 */ /* 0x004fca00078e0217 */
[----:B------:R1:W-:Y:S01]  /*0970*/  STG.E desc[UR4][R12.64], R17 ;  /* 0x000000110c007986 */ /* 0x0003e2000c101904 */
[----:B------:R-:W-:Y:S05]  /*0980*/  @P1 BRA `(.L_x_1) ;  /* 0xfffffff800141947 */ /* 0x000fea000383ffff */
.L_x_0:
[----:B0-----:R-:W-:Y:S05]  /*0990*/  @!P0 EXIT ;  /* 0x000000000000894d */ /* 0x001fea0003800000 */
[----:B------:R-:W-:Y:S02]  /*09a0*/  ISETP.GE.U32.AND P1, PT, R0, 0x4, PT ;  /* 0x000000040000780c */ /* 0x000fe40003f26070 */
[----:B-1----:R-:W-:-:S04]  /*09b0*/  LOP3.LUT R18, R5, 0x3, RZ, 0xc0, !PT ;  /* 0x0000000305127812 */ /* 0x002fc800078ec0ff */
[----:B------:R-:W-:-:S07]  /*09c0*/  ISETP.NE.AND P0, PT, R18, RZ, PT ;  /* 0x000000ff1200720c */ /* 0x000fce0003f05270 */
[----:B------:R-:W-:Y:S06]  /*09d0*/  @!P1 BRA `(.L_x_2) ;  /* 0x0000000400009947 */ /* 0x000fec0003800000 */
[----:B------:R-:W0:Y:S01]  /*09e0*/  LDCU UR6, c[0x0][0x3a0] ;  /* 0x00007400ff0677ac */ /* 0x000e220008000800 */
[----:B------:R-:W1:Y:S01]  /*09f0*/  LDCU.128 UR8, c[0x0][0x380] ;  /* 0x00007000ff0877ac */ /* 0x000e620008000c00 */
[----:B------:R-:W2:Y:S01]  /*0a00*/  LDCU.64 UR12, c[0x0][0x390] ;  /* 0x00007200ff0c77ac */ /* 0x000ea20008000a00 */
[----:B0-----:R-:W-:-:S05]  /*0a10*/  IMAD R0, R2, UR6, RZ ;  /* 0x0000000602007c24 */ /* 0x001fca000f8e02ff */
[----:B------:R-:W-:-:S04]  /*0a20*/  IADD3 R13, P1, PT, R3, R0, RZ ;  /* 0x00000000030d7210 */ /* 0x000fc80007f3e0ff */
[----:B------:R-:W-:Y:S01]  /*0a30*/  LEA.HI.X.SX32 R4, R0, RZ, 0x1, P1 ;  /* 0x000000ff00047211 */ /* 0x000fe200008f0eff */
[----:B------:R-:W-:-:S03]  /*0a40*/  IMAD.SHL.U32 R12, R13, 0x4, RZ ;  /* 0x000000040d0c7824 */ /* 0x000fc600078e00ff */
[----:B------:R-:W-:Y:S02]  /*0a50*/  SHF.L.U64.HI R13, R13, 0x2, R4 ;  /* 0x000000020d0d7819 */ /* 0x000fe40000010204 */
[C---:B-1----:R-:W-:Y:S02]  /*0a60*/  IADD3 R10, P2, PT, R12.reuse, UR10, RZ ;  /* 0x0000000a0c0a7c10 */ /* 0x042fe4000ff5e0ff */
[----:B------:R-:W-:Y:S02]  /*0a70*/  IADD3 R6, P1, PT, R12, UR8, RZ ;  /* 0x000000080c067c10 */ /* 0x000fe4000ff3e0ff */
[C---:B------:R-:W-:Y:S02]  /*0a80*/  IADD3.X R11, PT, PT, R13.reuse, UR11, RZ, P2, !PT ;  /* 0x0000000b0d0b7c10 */ /* 0x040fe400097fe4ff */
[----:B------:R-:W-:-:S04]  /*0a90*/  IADD3.X R7, PT, PT, R13, UR9, RZ, P1, !PT ;  /* 0x000000090d077c10 */ /* 0x000fc80008ffe4ff */
[----:B------:R-:W3:Y:S04]  /*0aa0*/  LDG.E R11, desc[UR4][R10.64] ;  /* 0x000000040a0b7981 */ /* 0x000ee8000c1e1900 */
[----:B------:R-:W3:Y:S01]  /*0ab0*/  LDG.E R6, desc[UR4][R6.64] ;  /* 0x0000000406067981 */ /* 0x000ee2000c1e1900 */
[----:B------:R-:W-:-:S05]  /*0ac0*/  VIADD R0, R0, UR6 ;  /* 0x0000000600007c36 */ /* 0x000fca0008000000 */
[----:B------:R-:W-:-:S04]  /*0ad0*/  IADD3 R4, P1, PT, R3, R0, RZ ;  /* 0x0000000003047210 */ /* 0x000fc80007f3e0ff */
[----:B------:R-:W-:Y:S01]  /*0ae0*/  LEA.HI.X.SX32 R9, R0, RZ, 0x1, P1 ;  /* 0x000000ff00097211 */ /* 0x000fe200008f0eff */
[----:B------:R-:W-:Y:S01]  /*0af0*/  IMAD.SHL.U32 R16, R4, 0x4, RZ ;  /* 0x0000000404107824 */ /* 0x000fe200078e00ff */
[----:B--2---:R-:W-:Y:S02]  /*0b00*/  IADD3 R12, P1, PT, R12, UR12, RZ ;  /* 0x0000000c0c0c7c10 */ /* 0x004fe4000ff3e0ff */
[----:B------:R-:W-:Y:S02]  /*0b10*/  SHF.L.U64.HI R4, R4, 0x2, R9 ;  /* 0x0000000204047819 */ /* 0x000fe40000010209 */
[C---:B------:R-:W-:Y:S02]  /*0b20*/  IADD3 R8, P3, PT, R16.reuse, UR10, RZ ;  /* 0x0000000a10087c10 */ /* 0x040fe4000ff7e0ff */
[----:B------:R-:W-:Y:S02]  /*0b30*/  IADD3 R14, P2, PT, R16, UR8, RZ ;  /* 0x00000008100e7c10 */ /* 0x000fe4000ff5e0ff */
[----:B------:R-:W-:-:S02]  /*0b40*/  IADD3.X R13, PT, PT, R13, UR13, RZ, P1, !PT ;  /* 0x0000000d0d0d7c10 */ /* 0x000fc40008ffe4ff */
[C---:B------:R-:W-:Y:S02]  /*0b50*/  IADD3.X R9, PT, PT, R4.reuse, UR11, RZ, P3, !PT ;  /* 0x0000000b04097c10 */ /* 0x040fe40009ffe4ff */
[----:B------:R-:W-:Y:S01]  /*0b60*/  IADD3.X R15, PT, PT, R4, UR9, RZ, P2, !PT ;  /* 0x00000009040f7c10 */ /* 0x000fe200097fe4ff */
[----:B---3--:R-:W-:-:S05]  /*0b70*/  IMAD.IADD R19, R6, 0x1, R11 ;  /* 0x0000000106137824 */ /* 0x008fca00078e020b */
[----:B------:R0:W-:Y:S04]  /*0b80*/  STG.E desc[UR4][R12.64], R19 ;  /* 0x000000130c007986 */ /* 0x0001e8000c101904 */
[----:B------:R-:W0:Y:S04]  /*0b90*/  LDG.E R14, desc[UR4][R14.64] ;  /* 0x000000040e0e7981 */ /* 0x000e28000c1e1900 */
[----:B------:R-:W0:Y:S01]  /*0ba0*/  LDG.E R9, desc[UR4][R8.64] ;  /* 0x0000000408097981 */ /* 0x000e22000c1e1900 */
[----:B------:R-:W-:-:S05]  /*0bb0*/  VIADD R20, R0, UR6 ;  /* 0x0000000600147c36 */ /* 0x000fca0008000000 */
[----:B------:R-:W-:-:S04]  /*0bc0*/  IADD3 R0, P1, PT, R3, R20, RZ ;  /* 0x0000001403007210 */ /* 0x000fc80007f3e0ff */
[----:B------:R-:W-:Y:S01]  /*0bd0*/  LEA.HI.X.SX32 R7, R20, RZ, 0x1, P1 ;  /* 0x000000ff14077211 */ /* 0x000fe200008f0eff */
[----:B------:R-:W-:Y:S01]  /*0be0*/  IMAD.SHL.U32 R21, R0, 0x4, RZ ;  /* 0x0000000400157824 */ /* 0x000fe200078e00ff */
[----:B------:R-:W-:Y:S02]  /*0bf0*/  IADD3 R10, P1, PT, R16, UR12, RZ ;  /* 0x0000000c100a7c10 */ /* 0x000fe4000ff3e0ff */
[----:B------:R-:W-:Y:S02]  /*0c00*/  SHF.L.U64.HI R0, R0, 0x2, R7 ;  /* 0x0000000200007819 */ /* 0x000fe40000010207 */
[C---:B------:R-:W-:Y:S02]  /*0c10*/  IADD3 R6, P3, PT, R21.reuse, UR10, RZ ;  /* 0x0000000a15067c10 */ /* 0x040fe4000ff7e0ff */
[----:B------:R-:W-:Y:S02]  /*0c20*/  IADD3 R16, P2, PT, R21, UR8, RZ ;  /* 0x0000000815107c10 */ /* 0x000fe4000ff5e0ff */
[----:B------:R-:W-:-:S02]  /*0c30*/  IADD3.X R11, PT, PT, R4, UR13, RZ, P1, !PT ;  /* 0x0000000d040b7c10 */ /* 0x000fc40008ffe4ff */
[C---:B------:R-:W-:Y:S02]  /*0c40*/  IADD3.X R7, PT, PT, R0.reuse, UR11, RZ, P3, !PT ;  /* 0x0000000b00077c10 */ /* 0x040fe40009ffe4ff */
[----:B------:R-:W-:Y:S01]  /*0c50*/  IADD3.X R17, PT, PT, R0, UR9, RZ, P2, !PT ;  /* 0x0000000900117c10 */ /* 0x000fe200097fe4ff */
[----:B0-----:R-:W-:-:S05]  /*0c60*/  IMAD.IADD R19, R14, 0x1, R9 ;  /* 0x000000010e137824 */ /* 0x001fca00078e0209 */
[----:B------:R0:W-:Y:S04]  /*0c70*/  STG.E desc[UR4][R10.64], R19 ;  /* 0x000000130a007986 */ /* 0x0001e8000c101904 */
[----:B------:R-:W0:Y:S04]  /*0c80*/  LDG.E R16, desc[UR4][R16.64] ;  /* 0x0000000410107981 */ /* 0x000e28000c1e1900 */
[----:B------:R-:W0:Y:S01]  /*0c90*/  LDG.E R7, desc[UR4][R6.64] ;  /* 0x0000000406077981 */ /* 0x000e22000c1e1900 */
[----:B------:R-:W-:-:S05]  /*0ca0*/  VIADD R20, R20, UR6 ;  /* 0x0000000614147c36 */ /* 0x000fca0008000000 */
[----:B------:R-:W-:-:S04]  /*0cb0*/  IADD3 R8, P1, PT, R3, R20, RZ ;  /* 0x0000001403087210 */ /* 0x000fc80007f3e0ff */
[----:B------:R-:W-:Y:S01]  /*0cc0*/  LEA.HI.X.SX32 R9, R20, RZ, 0x1, P1 ;  /* 0x000000ff14097211 */ /* 0x000fe200008f0eff */
[----:B------:R-:W-:-:S03]  /*0cd0*/  IMAD.SHL.U32 R4, R8, 0x4, RZ ;  /* 0x0000000408047824 */ /* 0x000fc600078e00ff */
[----:B------:R-:W-:Y:S02]  /*0ce0*/  SHF.L.U64.HI R20, R8, 0x2, R9 ;  /* 0x0000000208147819 */ /* 0x000fe40000010209 */
[----:B------:R-:W-:Y:S02]  /*0cf0*/  IADD3 R8, P1, PT, R21, UR12, RZ ;  /* 0x0000000c15087c10 */ /* 0x000fe4000ff3e0ff */
[C---:B------:R-:W-:Y:S02]  /*0d00*/  IADD3 R14, P3, PT, R4.reuse, UR10, RZ ;  /* 0x0000000a040e7c10 */ /* 0x040fe4000ff7e0ff */
[----:B------:R-:W-:Y:S02]  /*0d10*/  IADD3 R12, P2, PT, R4, UR8, RZ ;  /* 0x00000008040c7c10 */ /* 0x000fe4000ff5e0ff */
[----:B------:R-:W-:Y:S02]  /*0d20*/  IADD3.X R9, PT, PT, R0, UR13, RZ, P1, !PT ;  /* 0x0000000d00097c10 */ /* 0x000fe40008ffe4ff */
[----:B------:R-:W-:-:S02]  /*0d30*/  IADD3.X R15, PT, PT, R20, UR11, RZ, P3, !PT ;  /* 0x0000000b140f7c10 */ /* 0x000fc40009ffe4ff */
[----:B------:R-:W-:Y:S01]  /*0d40*/  IADD3.X R13, PT, PT, R20, UR9, RZ, P2, !PT ;  /* 0x00000009140d7c10 */ /* 0x000fe200097fe4ff */
[----:B0-----:R-:W-:-:S05]  /*0d50*/  IMAD.IADD R11, R16, 0x1, R7 ;  /* 0x00000001100b7824 */ /* 0x001fca00078e0207 */
[----:B------:R0:W-:Y:S04]  /*0d60*/  STG.E desc[UR4][R8.64], R11 ;  /* 0x0000000b08007986 */ /* 0x0001e8000c101904 */
[----:B------:R-:W2:Y:S04]  /*0d70*/  LDG.E R12, desc[UR4][R12.64] ;  /* 0x000000040c0c7981 */ /* 0x000ea8000c1e1900 */
[----:B------:R-:W2:Y:S01]  /*0d80*/  LDG.E R15, desc[UR4][R14.64] ;  /* 0x000000040e0f7981 */ /* 0x000ea2000c1e1900 */
[----:B------:R-:W-:-:S04]  /*0d90*/  IADD3 R6, P1, PT, R4, UR12, RZ ;  /* 0x0000000c04067c10 */ /* 0x000fc8000ff3e0ff */
[----:B------:R-:W-:Y:S01]  /*0da0*/  IADD3.X R7, PT, PT, R20, UR13, RZ, P1, !PT ;  /* 0x0000000d14077c10 */ /* 0x000fe20008ffe4ff */
[----:B------:R-:W-:Y:S02]  /*0db0*/  VIADD R2, R2, 0x4 ;  /* 0x0000000402027836 */ /* 0x000fe40000000000 */
[----:B--2---:R-:W-:-:S05]  /*0dc0*/  IMAD.IADD R17, R12, 0x1, R15 ;  /* 0x000000010c117824 */ /* 0x004fca00078e020f */
[----:B------:R0:W-:Y:S02]  /*0dd0*/  STG.E desc[UR4][R6.64], R17 ;  /* 0x0000001106007986 */ /* 0x0001e4000c101904 */
.L_x_2:
[----:B------:R-:W-:Y:S05]  /*0de0*/  @!P0 EXIT ;  /* 0x000000000000894d */ /* 0x000fea0003800000 */
[----:B------:R-:W-:Y:S02]  /*0df0*/  ISETP.NE.AND P1, PT, R18, 0x1, PT ;  /* 0x000000011200780c */ /* 0x000fe40003f25270 */
[----:B------:R-:W-:-:S04]  /*0e00*/  LOP3.LUT R5, R5, 0x1, RZ, 0xc0, !PT ;  /* 0x0000000105057812 */ /* 0x000fc800078ec0ff */
[----:B------:R-:W-:-:S07]  /*0e10*/  ISETP.NE.U32.AND P0, PT, R5, 0x1, PT ;  /* 0x000000010500780c */ /* 0x000fce0003f05070 */
[----:B------:R-:W-:Y:S06]  /*0e20*/  @!P1 BRA `(.L_x_3) ;  /* 0x0000000000889947 */ /* 0x000fec0003800000 */
[----:B------:R-:W1:Y:S01]  /*0e30*/  LDCU UR6, c[0x0][0x3a0] ;  /* 0x00007400ff0677ac */ /* 0x000e620008000800 */
[----:B------:R-:W2:Y:S01]  /*0e40*/  LDCU.128 UR8, c[0x0][0x380] ;  /* 0x00007000ff0877ac */ /* 0x000ea20008000c00 */
[----:B------:R-:W3:Y:S01]  /*0e50*/  LDCU.64 UR12, c[0x0][0x390] ;  /* 0x00007200ff0c77ac */ /* 0x000ee20008000a00 */
[----:B-1----:R-:W-:-:S05]  /*0e60*/  IMAD R0, R2, UR6, RZ ;  /* 0x0000000602007c24 */ /* 0x002fca000f8e02ff */
[----:B------:R-:W-:-:S04]  /*0e70*/  IADD3 R4, P1, PT, R3, R0, RZ ;  /* 0x0000000003047210 */ /* 0x000fc80007f3e0ff */
[----:B------:R-:W-:Y:S01]  /*0e80*/  LEA.HI.X.SX32 R5, R0, RZ, 0x1, P1 ;  /* 0x000000ff00057211 */ /* 0x000fe200008f0eff */
[----:B0-----:R-:W-:-:S03]  /*0e90*/  IMAD.SHL.U32 R8, R4, 0x4, RZ ;  /* 0x0000000404087824 */ /* 0x001fc600078e00ff */
[----:B------:R-:W-:Y:S02]  /*0ea0*/  SHF.L.U64.HI R9, R4, 0x2, R5 ;  /* 0x0000000204097819 */ /* 0x000fe40000010205 */
[C---:B--2---:R-:W-:Y:S02]  /*0eb0*/  IADD3 R6, P2, PT, R8.reuse, UR10, RZ ;  /* 0x0000000a08067c10 */ /* 0x044fe4000ff5e0ff */
[----:B------:R-:W-:Y:S02]  /*0ec0*/  IADD3 R4, P1, PT, R8, UR8, RZ ;  /* 0x0000000808047c10 */ /* 0x000fe4000ff3e0ff */
[C---:B------:R-:W-:Y:S02]  /*0ed0*/  IADD3.X R7, PT, PT, R9.reuse, UR11, RZ, P2, !PT ;  /* 0x0000000b09077c10 */ /* 0x040fe400097fe4ff */
[----:B------:R-:W-:-:S04]  /*0ee0*/  IADD3.X R5, PT, PT, R9, UR9, RZ, P1, !PT ;  /* 0x0000000909057c10 */ /* 0x000fc80008ffe4ff */
[----:B------:R-:W2:Y:S04]  /*0ef0*/  LDG.E R7, desc[UR4][R6.64] ;  /* 0x0000000406077981 */ /* 0x000ea8000c1e1900 */
[----:B------:R-:W2:Y:S01]  /*0f00*/  LDG.E R4, desc[UR4][R4.64] ;  /* 0x0000000404047981 */ /* 0x000ea2000c1e1900 */
[----:B------:R-:W-:-:S05]  /*0f10*/  VIADD R0, R0, UR6 ;  /* 0x0000000600007c36 */ /* 0x000fca0008000000 */
[----:B------:R-:W-:-:S04]  /*0f20*/  IADD3 R10, P1, PT, R3, R0, RZ ;  /* 0x00000000030a7210 */ /* 0x000fc80007f3e0ff */
[----:B------:R-:W-:Y:S01]  /*0f30*/  LEA.HI.X.SX32 R11, R0, RZ, 0x1, P1 ;  /* 0x000000ff000b7211 */ /* 0x000fe200008f0eff */
[----:B------:R-:W-:Y:S01]  /*0f40*/  IMAD.SHL.U32 R14, R10, 0x4, RZ ;  /* 0x000000040a0e7824 */ /* 0x000fe200078e00ff */
[----:B---3--:R-:W-:Y:S02]  /*0f50*/  IADD3 R8, P1, PT, R8, UR12, RZ ;  /* 0x0000000c08087c10 */ /* 0x008fe4000ff3e0ff */
        /* <DEDUP_REMOVED lines=15> */
.L_x_3:
[----:B------:R-:W-:Y:S05]  /*1050*/  @P0 EXIT ;  /* 0x000000000000094d */ /* 0x000fea0003800000 */
[----:B------:R-:W2:Y:S01]  /*1060*/  LDCU UR6, c[0x0][0x3a0] ;  /* 0x00007400ff0677ac */ /* 0x000ea20008000800 */
[----:B------:R-:W1:Y:S01]  /*1070*/  LDCU.128 UR8, c[0x0][0x380] ;  /* 0x00007000ff0877ac */ /* 0x000e620008000c00 */
[----:B--2---:R-:W-:Y:S01]  /*1080*/  IMAD R2, R2, UR6, RZ ;  /* 0x0000000602027c24 */ /* 0x004fe2000f8e02ff */
[----:B------:R-:W2:Y:S04]  /*1090*/  LDCU.64 UR6, c[0x0][0x390] ;  /* 0x00007200ff0677ac */ /* 0x000ea80008000a00 */
[----:B------:R-:W-:-:S04]  /*10a0*/  IADD3 R0, P0, PT, R3, R2, RZ ;  /* 0x0000000203007210 */ /* 0x000fc80007f1e0ff */
[----:B------:R-:W-:Y:S01]  /*10b0*/  LEA.HI.X.SX32 R3, R2, RZ, 0x1, P0 ;  /* 0x000000ff02037211 */ /* 0x000fe200000f0eff */
[----:B0-----:R-:W-:-:S03]  /*10c0*/  IMAD.SHL.U32 R6, R0, 0x4, RZ ;  /* 0x0000000400067824 */ /* 0x001fc600078e00ff */
[----:B------:R-:W-:Y:S02]  /*10d0*/  SHF.L.U64.HI R0, R0, 0x2, R3 ;  /* 0x0000000200007819 */ /* 0x000fe40000010203 */
[C---:B-1----:R-:W-:Y:S02]  /*10e0*/  IADD3 R4, P1, PT, R6.reuse, UR10, RZ ;  /* 0x0000000a06047c10 */ /* 0x042fe4000ff3e0ff */
[----:B------:R-:W-:Y:S02]  /*10f0*/  IADD3 R2, P0, PT, R6, UR8, RZ ;  /* 0x0000000806027c10 */ /* 0x000fe4000ff1e0ff */
[C---:B------:R-:W-:Y:S02]  /*1100*/  IADD3.X R5, PT, PT, R0.reuse, UR11, RZ, P1, !PT ;  /* 0x0000000b00057c10 */ /* 0x040fe40008ffe4ff */
[----:B------:R-:W-:-:S04]  /*1110*/  IADD3.X R3, PT, PT, R0, UR9, RZ, P0, !PT ;  /* 0x0000000900037c10 */ /* 0x000fc800087fe4ff */
[----:B------:R-:W3:Y:S04]  /*1120*/  LDG.E R5, desc[UR4][R4.64] ;  /* 0x0000000404057981 */ /* 0x000ee8000c1e1900 */
[----:B------:R-:W3:Y:S01]  /*1130*/  LDG.E R2, desc[UR4][R2.64] ;  /* 0x0000000402027981 */ /* 0x000ee2000c1e1900 */
[----:B--2---:R-:W-:-:S04]  /*1140*/  IADD3 R6, P0, PT, R6, UR6, RZ ;  /* 0x0000000606067c10 */ /* 0x004fc8000ff1e0ff */
[----:B------:R-:W-:Y:S01]  /*1150*/  IADD3.X R7, PT, PT, R0, UR7, RZ, P0, !PT ;  /* 0x0000000700077c10 */ /* 0x000fe200087fe4ff */
[----:B---3--:R-:W-:-:S05]  /*1160*/  IMAD.IADD R9, R2, 0x1, R5 ;  /* 0x0000000102097824 */ /* 0x008fca00078e0205 */
[----:B------:R-:W-:Y:S01]  /*1170*/  STG.E desc[UR4][R6.64], R9 ;  /* 0x0000000906007986 */ /* 0x000fe2000c101904 */
[----:B------:R-:W-:Y:S05]  /*1180*/  EXIT ;  /* 0x000000000000794d */ /* 0x000fea0003800000 */
.L_x_4:
[----:B------:R-:W-:-:S00]  /*1190*/  BRA `(.L_x_4) ;  /* 0xfffffffc00fc7947 */ /* 0x000fc0000383ffff */
[----:B------:R-:W-:-:S00]  /*11a0*/  NOP ;  /* 0x0000000000007918 */ /* 0x000fc00000000000 */
        /* <DEDUP_REMOVED lines=13> */
.L_x_5:


//--------------------- .nv.shared.reserved.0     --------------------------
	.section	.nv.shared.reserved.0,"aw",@nobits
	.weak		__nv_reservedSMEM_offset_0_alias
	.size		__nv_reservedSMEM_offset_0_alias, 0, 64
	.other		__nv_reservedSMEM_offset_0_alias,@"STO_CUDA_RESERVED_SHARED STV_DEFAULT"
__nv_reservedSMEM_offset_0_alias:
	.zero		0
	.zero		64


//--------------------- .nv.constant0._Z16suma_kernel_cudaPiS_S_iii --------------------------
	.section	.nv.constant0._Z16suma_kernel_cudaPiS_S_iii,"a",@progbits
	.sectionflags	@""
	.align	4
.nv.constant0._Z16suma_kernel_cudaPiS_S_iii:
	.zero		932


//--------------------- SYMBOLS --------------------------

	.type		.nv.reservedSmem.offset0,@object
	.size		.nv.reservedSmem.offset0,0x4
